//
// Generated by NVIDIA NVVM Compiler
//
// Compiler Build ID: CL-36424714
// Cuda compilation tools, release 13.0, V13.0.88
// Based on NVVM 20.0.0
//

.version 9.0
.target sm_100
.address_size 64

	// .globl	_Z7reduce0PiS_i
.global .align 1 .b8 _ZN34_INTERNAL_d7c9a681_4_k_cu_932465c34cuda3std3__45__cpo5beginE[1];
.global .align 1 .b8 _ZN34_INTERNAL_d7c9a681_4_k_cu_932465c34cuda3std3__45__cpo3endE[1];
.global .align 1 .b8 _ZN34_INTERNAL_d7c9a681_4_k_cu_932465c34cuda3std3__45__cpo6cbeginE[1];
.global .align 1 .b8 _ZN34_INTERNAL_d7c9a681_4_k_cu_932465c34cuda3std3__45__cpo4cendE[1];
.global .align 1 .b8 _ZN34_INTERNAL_d7c9a681_4_k_cu_932465c34cuda3std3__45__cpo6rbeginE[1];
.global .align 1 .b8 _ZN34_INTERNAL_d7c9a681_4_k_cu_932465c34cuda3std3__45__cpo4rendE[1];
.global .align 1 .b8 _ZN34_INTERNAL_d7c9a681_4_k_cu_932465c34cuda3std3__45__cpo7crbeginE[1];
.global .align 1 .b8 _ZN34_INTERNAL_d7c9a681_4_k_cu_932465c34cuda3std3__45__cpo5crendE[1];
.global .align 1 .b8 _ZN34_INTERNAL_d7c9a681_4_k_cu_932465c34cuda3std3__436_GLOBAL__N__d7c9a681_4_k_cu_932465c36ignoreE[1];
.global .align 1 .b8 _ZN34_INTERNAL_d7c9a681_4_k_cu_932465c34cuda3std3__419piecewise_constructE[1];
.global .align 1 .b8 _ZN34_INTERNAL_d7c9a681_4_k_cu_932465c34cuda3std3__48in_placeE[1];
.global .align 1 .b8 _ZN34_INTERNAL_d7c9a681_4_k_cu_932465c34cuda3std3__420unreachable_sentinelE[1];
.global .align 1 .b8 _ZN34_INTERNAL_d7c9a681_4_k_cu_932465c34cuda3std3__47nulloptE[1];
.global .align 1 .b8 _ZN34_INTERNAL_d7c9a681_4_k_cu_932465c34cuda3std3__48unexpectE[1];
.global .align 1 .b8 _ZN34_INTERNAL_d7c9a681_4_k_cu_932465c34cuda3std6ranges3__45__cpo4swapE[1];
.global .align 1 .b8 _ZN34_INTERNAL_d7c9a681_4_k_cu_932465c34cuda3std6ranges3__45__cpo9iter_moveE[1];
.global .align 1 .b8 _ZN34_INTERNAL_d7c9a681_4_k_cu_932465c34cuda3std6ranges3__45__cpo5beginE[1];
.global .align 1 .b8 _ZN34_INTERNAL_d7c9a681_4_k_cu_932465c34cuda3std6ranges3__45__cpo3endE[1];
.global .align 1 .b8 _ZN34_INTERNAL_d7c9a681_4_k_cu_932465c34cuda3std6ranges3__45__cpo6cbeginE[1];
.global .align 1 .b8 _ZN34_INTERNAL_d7c9a681_4_k_cu_932465c34cuda3std6ranges3__45__cpo4cendE[1];
.global .align 1 .b8 _ZN34_INTERNAL_d7c9a681_4_k_cu_932465c34cuda3std6ranges3__45__cpo7advanceE[1];
.global .align 1 .b8 _ZN34_INTERNAL_d7c9a681_4_k_cu_932465c34cuda3std6ranges3__45__cpo9iter_swapE[1];
.global .align 1 .b8 _ZN34_INTERNAL_d7c9a681_4_k_cu_932465c34cuda3std6ranges3__45__cpo4nextE[1];
.global .align 1 .b8 _ZN34_INTERNAL_d7c9a681_4_k_cu_932465c34cuda3std6ranges3__45__cpo4prevE[1];
.global .align 1 .b8 _ZN34_INTERNAL_d7c9a681_4_k_cu_932465c34cuda3std6ranges3__45__cpo4dataE[1];
.global .align 1 .b8 _ZN34_INTERNAL_d7c9a681_4_k_cu_932465c34cuda3std6ranges3__45__cpo5cdataE[1];
.global .align 1 .b8 _ZN34_INTERNAL_d7c9a681_4_k_cu_932465c34cuda3std6ranges3__45__cpo4sizeE[1];
.global .align 1 .b8 _ZN34_INTERNAL_d7c9a681_4_k_cu_932465c34cuda3std6ranges3__45__cpo5ssizeE[1];
.global .align 1 .b8 _ZN34_INTERNAL_d7c9a681_4_k_cu_932465c34cuda3std6ranges3__45__cpo8distanceE[1];
.global .align 1 .b8 _ZN34_INTERNAL_d7c9a681_4_k_cu_932465c36thrust24THRUST_300001_SM_1000_NS8cuda_cub3parE[1];
.global .align 1 .b8 _ZN34_INTERNAL_d7c9a681_4_k_cu_932465c36thrust24THRUST_300001_SM_1000_NS8cuda_cub10par_nosyncE[1];
.global .align 1 .b8 _ZN34_INTERNAL_d7c9a681_4_k_cu_932465c36thrust24THRUST_300001_SM_1000_NS6system6detail10sequential3seqE[1];
.global .align 1 .b8 _ZN34_INTERNAL_d7c9a681_4_k_cu_932465c36thrust24THRUST_300001_SM_1000_NS6system3cpp3parE[1];
.global .align 1 .b8 _ZN34_INTERNAL_d7c9a681_4_k_cu_932465c36thrust24THRUST_300001_SM_1000_NS12placeholders2_1E[1];
.global .align 1 .b8 _ZN34_INTERNAL_d7c9a681_4_k_cu_932465c36thrust24THRUST_300001_SM_1000_NS12placeholders2_2E[1];
.global .align 1 .b8 _ZN34_INTERNAL_d7c9a681_4_k_cu_932465c36thrust24THRUST_300001_SM_1000_NS12placeholders2_3E[1];
.global .align 1 .b8 _ZN34_INTERNAL_d7c9a681_4_k_cu_932465c36thrust24THRUST_300001_SM_1000_NS12placeholders2_4E[1];
.global .align 1 .b8 _ZN34_INTERNAL_d7c9a681_4_k_cu_932465c36thrust24THRUST_300001_SM_1000_NS12placeholders2_5E[1];
.global .align 1 .b8 _ZN34_INTERNAL_d7c9a681_4_k_cu_932465c36thrust24THRUST_300001_SM_1000_NS12placeholders2_6E[1];
.global .align 1 .b8 _ZN34_INTERNAL_d7c9a681_4_k_cu_932465c36thrust24THRUST_300001_SM_1000_NS12placeholders2_7E[1];
.global .align 1 .b8 _ZN34_INTERNAL_d7c9a681_4_k_cu_932465c36thrust24THRUST_300001_SM_1000_NS12placeholders2_8E[1];
.global .align 1 .b8 _ZN34_INTERNAL_d7c9a681_4_k_cu_932465c36thrust24THRUST_300001_SM_1000_NS12placeholders2_9E[1];
.global .align 1 .b8 _ZN34_INTERNAL_d7c9a681_4_k_cu_932465c36thrust24THRUST_300001_SM_1000_NS12placeholders3_10E[1];
.global .align 1 .b8 _ZN34_INTERNAL_d7c9a681_4_k_cu_932465c36thrust24THRUST_300001_SM_1000_NS3seqE[1];
.global .align 1 .b8 _ZN34_INTERNAL_d7c9a681_4_k_cu_932465c36thrust24THRUST_300001_SM_1000_NS6deviceE[1];
.extern .shared .align 16 .b8 sdata[];

.visible .entry _Z7reduce0PiS_i(
	.param .u64 .ptr .align 1 _Z7reduce0PiS_i_param_0,
	.param .u64 .ptr .align 1 _Z7reduce0PiS_i_param_1,
	.param .u32 _Z7reduce0PiS_i_param_2
)
{
	.reg .pred 	%p<6>;
	.reg .b32 	%r<20>;
	.reg .b64 	%rd<9>;

	ld.param.u64 	%rd1, [_Z7reduce0PiS_i_param_0];
	ld.param.u64 	%rd2, [_Z7reduce0PiS_i_param_1];
	ld.param.u32 	%r8, [_Z7reduce0PiS_i_param_2];
	mov.u32 	%r1, %tid.x;
	mov.u32 	%r2, %ctaid.x;
	mov.u32 	%r19, %ntid.x;
	mad.lo.s32 	%r4, %r2, %r19, %r1;
	shl.b32 	%r9, %r1, 2;
	mov.u32 	%r10, sdata;
	add.s32 	%r5, %r10, %r9;
	mov.b32 	%r11, 0;
	st.shared.u32 	[%r5], %r11;
	setp.ge.u32 	%p1, %r4, %r8;
	@%p1 bra 	$L__BB0_2;
	cvta.to.global.u64 	%rd3, %rd1;
	mul.wide.u32 	%rd4, %r4, 4;
	add.s64 	%rd5, %rd3, %rd4;
	ld.global.u32 	%r12, [%rd5];
	st.shared.u32 	[%r5], %r12;
$L__BB0_2:
	bar.sync 	0;
	setp.lt.u32 	%p2, %r19, 2;
	@%p2 bra 	$L__BB0_6;
$L__BB0_3:
	shr.u32 	%r7, %r19, 1;
	setp.ge.u32 	%p3, %r1, %r7;
	@%p3 bra 	$L__BB0_5;
	shl.b32 	%r13, %r7, 2;
	add.s32 	%r14, %r5, %r13;
	ld.shared.u32 	%r15, [%r14];
	ld.shared.u32 	%r16, [%r5];
	add.s32 	%r17, %r16, %r15;
	st.shared.u32 	[%r5], %r17;
$L__BB0_5:
	bar.sync 	0;
	setp.gt.u32 	%p4, %r19, 3;
	mov.u32 	%r19, %r7;
	@%p4 bra 	$L__BB0_3;
$L__BB0_6:
	setp.ne.s32 	%p5, %r1, 0;
	@%p5 bra 	$L__BB0_8;
	ld.shared.u32 	%r18, [sdata];
	cvta.to.global.u64 	%rd6, %rd2;
	mul.wide.u32 	%rd7, %r2, 4;
	add.s64 	%rd8, %rd6, %rd7;
	st.global.u32 	[%rd8], %r18;
$L__BB0_8:
	ret;

}
	// .globl	_ZN3cub18CUB_300001_SM_10006detail11EmptyKernelIvEEvv
.visible .entry _ZN3cub18CUB_300001_SM_10006detail11EmptyKernelIvEEvv()
{


	ret;

}
	// .globl	_ZN3cub18CUB_300001_SM_10006detail8for_each13static_kernelINS2_12policy_hub_t12policy_500_tEmN6thrust24THRUST_300001_SM_1000_NS8cuda_cub20__uninitialized_fill7functorINS7_10device_ptrIiEEiEEEEvT0_T1_
.visible .entry _ZN3cub18CUB_300001_SM_10006detail8for_each13static_kernelINS2_12policy_hub_t12policy_500_tEmN6thrust24THRUST_300001_SM_1000_NS8cuda_cub20__uninitialized_fill7functorINS7_10device_ptrIiEEiEEEEvT0_T1_(
	.param .u64 _ZN3cub18CUB_300001_SM_10006detail8for_each13static_kernelINS2_12policy_hub_t12policy_500_tEmN6thrust24THRUST_300001_SM_1000_NS8cuda_cub20__uninitialized_fill7functorINS7_10device_ptrIiEEiEEEEvT0_T1__param_0,
	.param .align 8 .b8 _ZN3cub18CUB_300001_SM_10006detail8for_each13static_kernelINS2_12policy_hub_t12policy_500_tEmN6thrust24THRUST_300001_SM_1000_NS8cuda_cub20__uninitialized_fill7functorINS7_10device_ptrIiEEiEEEEvT0_T1__param_1[16]
)
.maxntid 256
{
	.reg .pred 	%p<4>;
	.reg .b16 	%rs<5>;
	.reg .b32 	%r<12>;
	.reg .b64 	%rd<16>;

	ld.param.u32 	%r3, [_ZN3cub18CUB_300001_SM_10006detail8for_each13static_kernelINS2_12policy_hub_t12policy_500_tEmN6thrust24THRUST_300001_SM_1000_NS8cuda_cub20__uninitialized_fill7functorINS7_10device_ptrIiEEiEEEEvT0_T1__param_1+8];
	ld.param.u64 	%rd4, [_ZN3cub18CUB_300001_SM_10006detail8for_each13static_kernelINS2_12policy_hub_t12policy_500_tEmN6thrust24THRUST_300001_SM_1000_NS8cuda_cub20__uninitialized_fill7functorINS7_10device_ptrIiEEiEEEEvT0_T1__param_1];
	ld.param.u64 	%rd5, [_ZN3cub18CUB_300001_SM_10006detail8for_each13static_kernelINS2_12policy_hub_t12policy_500_tEmN6thrust24THRUST_300001_SM_1000_NS8cuda_cub20__uninitialized_fill7functorINS7_10device_ptrIiEEiEEEEvT0_T1__param_0];
	mov.u32 	%r9, %ctaid.x;
	mul.wide.u32 	%rd1, %r9, 512;
	sub.s64 	%rd2, %rd5, %rd1;
	setp.lt.u64 	%p1, %rd2, 512;
	@%p1 bra 	$L__BB2_2;
	mov.u32 	%r11, %tid.x;
	cvta.to.global.u64 	%rd11, %rd4;
	cvt.u64.u32 	%rd12, %r11;
	add.s64 	%rd13, %rd1, %rd12;
	shl.b64 	%rd14, %rd13, 2;
	add.s64 	%rd15, %rd11, %rd14;
	st.global.u32 	[%rd15], %r3;
	st.global.u32 	[%rd15+1024], %r3;
	bra.uni 	$L__BB2_6;
$L__BB2_2:
	cvta.to.global.u64 	%rd6, %rd4;
	mov.u32 	%r2, %tid.x;
	cvt.u64.u32 	%rd7, %r2;
	setp.le.u64 	%p2, %rd2, %rd7;
	add.s64 	%rd8, %rd1, %rd7;
	shl.b64 	%rd9, %rd8, 2;
	add.s64 	%rd3, %rd6, %rd9;
	@%p2 bra 	$L__BB2_4;
	st.global.u32 	[%rd3], %r3;
$L__BB2_4:
	add.s32 	%r10, %r2, 256;
	cvt.u64.u32 	%rd10, %r10;
	setp.le.u64 	%p3, %rd2, %rd10;
	@%p3 bra 	$L__BB2_6;
	st.global.u32 	[%rd3+1024], %r3;
$L__BB2_6:
	ret;

}


// ===== COMPILED SASS (sm_100) =====

	.target	sm_100

	.elftype	@"ET_EXEC"


//--------------------- .note.nv.tkinfo           --------------------------
	.section	.note.nv.tkinfo,"",@"SHT_NOTE"
	.sectionflags	@"SHF_NOTE_NV_TKINFO"
	.tkinfo
        /*0018*/ 	.word	0x00000002
        /*0030*/ 	.string	""
        /*0030*/ 	.string	"ptxas"
        /*0030*/ 	.string	"Cuda compilation tools, release 13.0, V13.0.88"
        /*0030*/ 	.string	"Build cuda_13.0.r13.0/compiler.36424714_0"
        /*0030*/ 	.string	"-arch sm_100 -m 64 "



//--------------------- .note.nv.cuinfo           --------------------------
	.section	.note.nv.cuinfo,"",@"SHT_NOTE"
	.sectionflags	@"SHF_NOTE_NV_CUINFO"
        /*0018*/ 	.short	0x0002
        /*001a*/ 	.short	0x0064
        /*001c*/ 	.short	0x0082
	.zero		2


//--------------------- .nv.info                  --------------------------
	.section	.nv.info,"",@"SHT_CUDA_INFO"
	.align	4


	//----- nvinfo : EIATTR_REGCOUNT
	.align		4
        /*0000*/ 	.byte	0x04, 0x2f
        /*0002*/ 	.short	(.L_46 - .L_45)
	.align		4
.L_45:
        /*0004*/ 	.word	index@(_Z7reduce0PiS_i)
        /*0008*/ 	.word	0x0000000c


	//----- nvinfo : EIATTR_FRAME_SIZE
	.align		4
.L_46:
        /*000c*/ 	.byte	0x04, 0x11
        /*000e*/ 	.short	(.L_48 - .L_47)
	.align		4
.L_47:
        /*0010*/ 	.word	index@(_Z7reduce0PiS_i)
        /*0014*/ 	.word	0x00000000


	//----- nvinfo : EIATTR_REGCOUNT
	.align		4
.L_48:
        /*0018*/ 	.byte	0x04, 0x2f
        /*001a*/ 	.short	(.L_50 - .L_49)
	.align		4
.L_49:
        /*001c*/ 	.word	index@(_ZN3cub18CUB_300001_SM_10006detail11EmptyKernelIvEEvv)
        /*0020*/ 	.word	0x00000004


	//----- nvinfo : EIATTR_FRAME_SIZE
	.align		4
.L_50:
        /*0024*/ 	.byte	0x04, 0x11
        /*0026*/ 	.short	(.L_52 - .L_51)
	.align		4
.L_51:
        /*0028*/ 	.word	index@(_ZN3cub18CUB_300001_SM_10006detail11EmptyKernelIvEEvv)
        /*002c*/ 	.word	0x00000000


	//----- nvinfo : EIATTR_REGCOUNT
	.align		4
.L_52:
        /*0030*/ 	.byte	0x04, 0x2f
        /*0032*/ 	.short	(.L_54 - .L_53)
	.align		4
.L_53:
        /*0034*/ 	.word	index@(_ZN3cub18CUB_300001_SM_10006detail8for_each13static_kernelINS2_12policy_hub_t12policy_500_tEmN6thrust24THRUST_300001_SM_1000_NS8cuda_cub20__uninitialized_fill7functorINS7_10device_ptrIiEEiEEEEvT0_T1_)
        /*0038*/ 	.word	0x00000008


	//----- nvinfo : EIATTR_FRAME_SIZE
	.align		4
.L_54:
        /*003c*/ 	.byte	0x04, 0x11
        /*003e*/ 	.short	(.L_56 - .L_55)
	.align		4
.L_55:
        /*0040*/ 	.word	index@(_ZN3cub18CUB_300001_SM_10006detail8for_each13static_kernelINS2_12policy_hub_t12policy_500_tEmN6thrust24THRUST_300001_SM_1000_NS8cuda_cub20__uninitialized_fill7functorINS7_10device_ptrIiEEiEEEEvT0_T1_)
        /*0044*/ 	.word	0x00000000


	//----- nvinfo : EIATTR_MIN_STACK_SIZE
	.align		4
.L_56:
        /*0048*/ 	.byte	0x04, 0x12
        /*004a*/ 	.short	(.L_58 - .L_57)
	.align		4
.L_57:
        /*004c*/ 	.word	index@(_ZN3cub18CUB_300001_SM_10006detail8for_each13static_kernelINS2_12policy_hub_t12policy_500_tEmN6thrust24THRUST_300001_SM_1000_NS8cuda_cub20__uninitialized_fill7functorINS7_10device_ptrIiEEiEEEEvT0_T1_)
        /*0050*/ 	.word	0x00000000


	//----- nvinfo : EIATTR_MIN_STACK_SIZE
	.align		4
.L_58:
        /*0054*/ 	.byte	0x04, 0x12
        /*0056*/ 	.short	(.L_60 - .L_59)
	.align		4
.L_59:
        /*0058*/ 	.word	index@(_ZN3cub18CUB_300001_SM_10006detail11EmptyKernelIvEEvv)
        /*005c*/ 	.word	0x00000000


	//----- nvinfo : EIATTR_MIN_STACK_SIZE
	.align		4
.L_60:
        /*0060*/ 	.byte	0x04, 0x12
        /*0062*/ 	.short	(.L_62 - .L_61)
	.align		4
.L_61:
        /*0064*/ 	.word	index@(_Z7reduce0PiS_i)
        /*0068*/ 	.word	0x00000000
.L_62:


//--------------------- .nv.compat                --------------------------
	.section	.nv.compat,"",@"SHT_CUDA_COMPAT_INFO"
	.align	4
        /*0000*/ 	.byte	0x02, 0x09, 0x00, 0x00, 0x02, 0x02, 0x01, 0x00, 0x02, 0x05, 0x05, 0x00, 0x03, 0x07, 0x01, 0x01
        /*0010*/ 	.byte	0x02, 0x03, 0x00, 0x00, 0x02, 0x06, 0x01, 0x00, 0x04, 0x0b, 0x08, 0x00, 0x09, 0x00, 0x00, 0x00
        /*0020*/ 	.byte	0x00, 0x00, 0x00, 0x00


//--------------------- .nv.info._ZN3cub18CUB_300001_SM_10006detail8for_each13static_kernelINS2_12policy_hub_t12policy_500_tEmN6thrust24THRUST_300001_SM_1000_NS8cuda_cub20__uninitialized_fill7functorINS7_10device_ptrIiEEiEEEEvT0_T1_ --------------------------
	.section	.nv.info._ZN3cub18CUB_300001_SM_10006detail8for_each13static_kernelINS2_12policy_hub_t12policy_500_tEmN6thrust24THRUST_300001_SM_1000_NS8cuda_cub20__uninitialized_fill7functorINS7_10device_ptrIiEEiEEEEvT0_T1_,"",@"SHT_CUDA_INFO"
	.sectionflags	@""
	.align	4


	//----- nvinfo : EIATTR_CUDA_API_VERSION
	.align		4
        /*0000*/ 	.byte	0x04, 0x37
        /*0002*/ 	.short	(.L_64 - .L_63)
.L_63:
        /*0004*/ 	.word	0x00000082


	//----- nvinfo : EIATTR_KPARAM_INFO
	.align		4
.L_64:
        /*0008*/ 	.byte	0x04, 0x17
        /*000a*/ 	.short	(.L_66 - .L_65)
.L_65:
        /*000c*/ 	.word	0x00000000
        /*0010*/ 	.short	0x0001
        /*0012*/ 	.short	0x0008
        /*0014*/ 	.byte	0x00, 0xf0, 0x41, 0x00


	//----- nvinfo : EIATTR_KPARAM_INFO
	.align		4
.L_66:
        /*0018*/ 	.byte	0x04, 0x17
        /*001a*/ 	.short	(.L_68 - .L_67)
.L_67:
        /*001c*/ 	.word	0x00000000
        /*0020*/ 	.short	0x0000
        /*0022*/ 	.short	0x0000
        /*0024*/ 	.byte	0x00, 0xf0, 0x21, 0x00


	//----- nvinfo : EIATTR_SPARSE_MMA_MASK
	.align		4
.L_68:
        /*0028*/ 	.byte	0x03, 0x50
        /*002a*/ 	.short	0x0000


	//----- nvinfo : EIATTR_MAXREG_COUNT
	.align		4
        /*002c*/ 	.byte	0x03, 0x1b
        /*002e*/ 	.short	0x00ff


	//----- nvinfo : EIATTR_MERCURY_ISA_VERSION
	.align		4
        /*0030*/ 	.byte	0x03, 0x5f
        /*0032*/ 	.short	0x0101


	//----- nvinfo : EIATTR_VRC_CTA_INIT_COUNT
	.align		4
        /*0034*/ 	.byte	0x02, 0x4a
	.zero		1
	.zero		1


	//----- nvinfo : EIATTR_EXIT_INSTR_OFFSETS
	.align		4
        /*0038*/ 	.byte	0x04, 0x1c
        /*003a*/ 	.short	(.L_70 - .L_69)


	//   ....[0]....
.L_69:
        /*003c*/ 	.word	0x00000130


	//   ....[1]....
        /*0040*/ 	.word	0x00000230


	//   ....[2]....
        /*0044*/ 	.word	0x00000260


	//----- nvinfo : EIATTR_MAX_THREADS
	.align		4
.L_70:
        /*0048*/ 	.byte	0x04, 0x05
        /*004a*/ 	.short	(.L_72 - .L_71)
.L_71:
        /*004c*/ 	.word	0x00000100
        /*0050*/ 	.word	0x00000001
        /*0054*/ 	.word	0x00000001


	//----- nvinfo : EIATTR_CBANK_PARAM_SIZE
	.align		4
.L_72:
        /*0058*/ 	.byte	0x03, 0x19
        /*005a*/ 	.short	0x0018


	//----- nvinfo : EIATTR_PARAM_CBANK
	.align		4
        /*005c*/ 	.byte	0x04, 0x0a
        /*005e*/ 	.short	(.L_74 - .L_73)
	.align		4
.L_73:
        /*0060*/ 	.word	index@(.nv.constant0._ZN3cub18CUB_300001_SM_10006detail8for_each13static_kernelINS2_12policy_hub_t12policy_500_tEmN6thrust24THRUST_300001_SM_1000_NS8cuda_cub20__uninitialized_fill7functorINS7_10device_ptrIiEEiEEEEvT0_T1_)
        /*0064*/ 	.short	0x0380
        /*0066*/ 	.short	0x0018


	//----- nvinfo : EIATTR_SW_WAR
	.align		4
.L_74:
        /*0068*/ 	.byte	0x04, 0x36
        /*006a*/ 	.short	(.L_76 - .L_75)
.L_75:
        /*006c*/ 	.word	0x00000008
.L_76:


//--------------------- .nv.info._ZN3cub18CUB_300001_SM_10006detail11EmptyKernelIvEEvv --------------------------
	.section	.nv.info._ZN3cub18CUB_300001_SM_10006detail11EmptyKernelIvEEvv,"",@"SHT_CUDA_INFO"
	.sectionflags	@""
	.align	4


	//----- nvinfo : EIATTR_CUDA_API_VERSION
	.align		4
        /*0000*/ 	.byte	0x04, 0x37
        /*0002*/ 	.short	(.L_78 - .L_77)
.L_77:
        /*0004*/ 	.word	0x00000082


	//----- nvinfo : EIATTR_SPARSE_MMA_MASK
	.align		4
.L_78:
        /*0008*/ 	.byte	0x03, 0x50
        /*000a*/ 	.short	0x0000


	//----- nvinfo : EIATTR_MAXREG_COUNT
	.align		4
        /*000c*/ 	.byte	0x03, 0x1b
        /*000e*/ 	.short	0x00ff


	//----- nvinfo : EIATTR_MERCURY_ISA_VERSION
	.align		4
        /*0010*/ 	.byte	0x03, 0x5f
        /*0012*/ 	.short	0x0101


	//----- nvinfo : EIATTR_VRC_CTA_INIT_COUNT
	.align		4
        /*0014*/ 	.byte	0x02, 0x4a
	.zero		1
	.zero		1


	//----- nvinfo : EIATTR_EXIT_INSTR_OFFSETS
	.align		4
        /*0018*/ 	.byte	0x04, 0x1c
        /*001a*/ 	.short	(.L_80 - .L_79)


	//   ....[0]....
.L_79:
        /*001c*/ 	.word	0x00000010


	//----- nvinfo : EIATTR_SW_WAR
	.align		4
.L_80:
        /*0020*/ 	.byte	0x04, 0x36
        /*0022*/ 	.short	(.L_82 - .L_81)
.L_81:
        /*0024*/ 	.word	0x00000008
.L_82:


//--------------------- .nv.info._Z7reduce0PiS_i  --------------------------
	.section	.nv.info._Z7reduce0PiS_i,"",@"SHT_CUDA_INFO"
	.sectionflags	@""
	.align	4


	//----- nvinfo : EIATTR_CUDA_API_VERSION
	.align		4
        /*0000*/ 	.byte	0x04, 0x37
        /*0002*/ 	.short	(.L_84 - .L_83)
.L_83:
        /*0004*/ 	.word	0x00000082


	//----- nvinfo : EIATTR_KPARAM_INFO
	.align		4
.L_84:
        /*0008*/ 	.byte	0x04, 0x17
        /*000a*/ 	.short	(.L_86 - .L_85)
.L_85:
        /*000c*/ 	.word	0x00000000
        /*0010*/ 	.short	0x0002
        /*0012*/ 	.short	0x0010
        /*0014*/ 	.byte	0x00, 0xf0, 0x11, 0x00


	//----- nvinfo : EIATTR_KPARAM_INFO
	.align		4
.L_86:
        /*0018*/ 	.byte	0x04, 0x17
        /*001a*/ 	.short	(.L_88 - .L_87)
.L_87:
        /*001c*/ 	.word	0x00000000
        /*0020*/ 	.short	0x0001
        /*0022*/ 	.short	0x0008
        /*0024*/ 	.byte	0x00, 0xf5, 0x21, 0x00


	//----- nvinfo : EIATTR_KPARAM_INFO
	.align		4
.L_88:
        /*0028*/ 	.byte	0x04, 0x17
        /*002a*/ 	.short	(.L_90 - .L_89)
.L_89:
        /*002c*/ 	.word	0x00000000
        /*0030*/ 	.short	0x0000
        /*0032*/ 	.short	0x0000
        /*0034*/ 	.byte	0x00, 0xf5, 0x21, 0x00


	//----- nvinfo : EIATTR_SPARSE_MMA_MASK
	.align		4
.L_90:
        /*0038*/ 	.byte	0x03, 0x50
        /*003a*/ 	.short	0x0000


	//----- nvinfo : EIATTR_MAXREG_COUNT
	.align		4
        /*003c*/ 	.byte	0x03, 0x1b
        /*003e*/ 	.short	0x00ff


	//----- nvinfo : EIATTR_NUM_BARRIERS
	.align		4
        /*0040*/ 	.byte	0x02, 0x4c
        /*0042*/ 	.byte	0x01
	.zero		1


	//----- nvinfo : EIATTR_MERCURY_ISA_VERSION
	.align		4
        /*0044*/ 	.byte	0x03, 0x5f
        /*0046*/ 	.short	0x0101


	//----- nvinfo : EIATTR_VRC_CTA_INIT_COUNT
	.align		4
        /*0048*/ 	.byte	0x02, 0x4a
	.zero		1
	.zero		1


	//----- nvinfo : EIATTR_EXIT_INSTR_OFFSETS
	.align		4
        /*004c*/ 	.byte	0x04, 0x1c
        /*004e*/ 	.short	(.L_92 - .L_91)


	//   ....[0]....
.L_91:
        /*0050*/ 	.word	0x00000210


	//   ....[1]....
        /*0054*/ 	.word	0x00000290


	//----- nvinfo : EIATTR_CBANK_PARAM_SIZE
	.align		4
.L_92:
        /*0058*/ 	.byte	0x03, 0x19
        /*005a*/ 	.short	0x0014


	//----- nvinfo : EIATTR_PARAM_CBANK
	.align		4
        /*005c*/ 	.byte	0x04, 0x0a
        /*005e*/ 	.short	(.L_94 - .L_93)
	.align		4
.L_93:
        /*0060*/ 	.word	index@(.nv.constant0._Z7reduce0PiS_i)
        /*0064*/ 	.short	0x0380
        /*0066*/ 	.short	0x0014


	//----- nvinfo : EIATTR_SW_WAR
	.align		4
.L_94:
        /*0068*/ 	.byte	0x04, 0x36
        /*006a*/ 	.short	(.L_96 - .L_95)
.L_95:
        /*006c*/ 	.word	0x00000008
.L_96:


//--------------------- .nv.callgraph             --------------------------
	.section	.nv.callgraph,"",@"SHT_CUDA_CALLGRAPH"
	.align	4
	.sectionentsize	8
	.align		4
        /*0000*/ 	.word	0x00000000
	.align		4
        /*0004*/ 	.word	0xffffffff
	.align		4
        /*0008*/ 	.word	0x00000000
	.align		4
        /*000c*/ 	.word	0xfffffffe
	.align		4
        /*0010*/ 	.word	0x00000000
	.align		4
        /*0014*/ 	.word	0xfffffffd
	.align		4
        /*0018*/ 	.word	0x00000000
	.align		4
        /*001c*/ 	.word	0xfffffffc


//--------------------- .nv.constant4             --------------------------
	.section	.nv.constant4,"a",@progbits
	.align	8
	.align		8
.nv.constant4:
        /*0000*/ 	.dword	_ZN34_INTERNAL_d7c9a681_4_k_cu_932465c34cuda3std3__45__cpo5beginE
	.align		8
        /*0008*/ 	.dword	_ZN34_INTERNAL_d7c9a681_4_k_cu_932465c34cuda3std3__45__cpo3endE
	.align		8
        /*0010*/ 	.dword	_ZN34_INTERNAL_d7c9a681_4_k_cu_932465c34cuda3std3__45__cpo6cbeginE
	.align		8
        /*0018*/ 	.dword	_ZN34_INTERNAL_d7c9a681_4_k_cu_932465c34cuda3std3__45__cpo4cendE
	.align		8
        /*0020*/ 	.dword	_ZN34_INTERNAL_d7c9a681_4_k_cu_932465c34cuda3std3__45__cpo6rbeginE
	.align		8
        /*0028*/ 	.dword	_ZN34_INTERNAL_d7c9a681_4_k_cu_932465c34cuda3std3__45__cpo4rendE
	.align		8
        /*0030*/ 	.dword	_ZN34_INTERNAL_d7c9a681_4_k_cu_932465c34cuda3std3__45__cpo7crbeginE
	.align		8
        /*0038*/ 	.dword	_ZN34_INTERNAL_d7c9a681_4_k_cu_932465c34cuda3std3__45__cpo5crendE
	.align		8
        /*0040*/ 	.dword	_ZN34_INTERNAL_d7c9a681_4_k_cu_932465c34cuda3std3__436_GLOBAL__N__d7c9a681_4_k_cu_932465c36ignoreE
	.align		8
        /*0048*/ 	.dword	_ZN34_INTERNAL_d7c9a681_4_k_cu_932465c34cuda3std3__419piecewise_constructE
	.align		8
        /*0050*/ 	.dword	_ZN34_INTERNAL_d7c9a681_4_k_cu_932465c34cuda3std3__48in_placeE
	.align		8
        /*0058*/ 	.dword	_ZN34_INTERNAL_d7c9a681_4_k_cu_932465c34cuda3std3__420unreachable_sentinelE
	.align		8
        /*0060*/ 	.dword	_ZN34_INTERNAL_d7c9a681_4_k_cu_932465c34cuda3std3__47nulloptE
	.align		8
        /*0068*/ 	.dword	_ZN34_INTERNAL_d7c9a681_4_k_cu_932465c34cuda3std3__48unexpectE
	.align		8
        /*0070*/ 	.dword	_ZN34_INTERNAL_d7c9a681_4_k_cu_932465c34cuda3std6ranges3__45__cpo4swapE
	.align		8
        /*0078*/ 	.dword	_ZN34_INTERNAL_d7c9a681_4_k_cu_932465c34cuda3std6ranges3__45__cpo9iter_moveE
	.align		8
        /*0080*/ 	.dword	_ZN34_INTERNAL_d7c9a681_4_k_cu_932465c34cuda3std6ranges3__45__cpo5beginE
	.align		8
        /*0088*/ 	.dword	_ZN34_INTERNAL_d7c9a681_4_k_cu_932465c34cuda3std6ranges3__45__cpo3endE
	.align		8
        /*0090*/ 	.dword	_ZN34_INTERNAL_d7c9a681_4_k_cu_932465c34cuda3std6ranges3__45__cpo6cbeginE
	.align		8
        /*0098*/ 	.dword	_ZN34_INTERNAL_d7c9a681_4_k_cu_932465c34cuda3std6ranges3__45__cpo4cendE
	.align		8
        /*00a0*/ 	.dword	_ZN34_INTERNAL_d7c9a681_4_k_cu_932465c34cuda3std6ranges3__45__cpo7advanceE
	.align		8
        /*00a8*/ 	.dword	_ZN34_INTERNAL_d7c9a681_4_k_cu_932465c34cuda3std6ranges3__45__cpo9iter_swapE
	.align		8
        /*00b0*/ 	.dword	_ZN34_INTERNAL_d7c9a681_4_k_cu_932465c34cuda3std6ranges3__45__cpo4nextE
	.align		8
        /*00b8*/ 	.dword	_ZN34_INTERNAL_d7c9a681_4_k_cu_932465c34cuda3std6ranges3__45__cpo4prevE
	.align		8
        /*00c0*/ 	.dword	_ZN34_INTERNAL_d7c9a681_4_k_cu_932465c34cuda3std6ranges3__45__cpo4dataE
	.align		8
        /*00c8*/ 	.dword	_ZN34_INTERNAL_d7c9a681_4_k_cu_932465c34cuda3std6ranges3__45__cpo5cdataE
	.align		8
        /*00d0*/ 	.dword	_ZN34_INTERNAL_d7c9a681_4_k_cu_932465c34cuda3std6ranges3__45__cpo4sizeE
	.align		8
        /*00d8*/ 	.dword	_ZN34_INTERNAL_d7c9a681_4_k_cu_932465c34cuda3std6ranges3__45__cpo5ssizeE
	.align		8
        /*00e0*/ 	.dword	_ZN34_INTERNAL_d7c9a681_4_k_cu_932465c34cuda3std6ranges3__45__cpo8distanceE
	.align		8
        /*00e8*/ 	.dword	_ZN34_INTERNAL_d7c9a681_4_k_cu_932465c36thrust24THRUST_300001_SM_1000_NS8cuda_cub3parE
	.align		8
        /*00f0*/ 	.dword	_ZN34_INTERNAL_d7c9a681_4_k_cu_932465c36thrust24THRUST_300001_SM_1000_NS8cuda_cub10par_nosyncE
	.align		8
        /*00f8*/ 	.dword	_ZN34_INTERNAL_d7c9a681_4_k_cu_932465c36thrust24THRUST_300001_SM_1000_NS6system6detail10sequential3seqE
	.align		8
        /*0100*/ 	.dword	_ZN34_INTERNAL_d7c9a681_4_k_cu_932465c36thrust24THRUST_300001_SM_1000_NS6system3cpp3parE
	.align		8
        /*0108*/ 	.dword	_ZN34_INTERNAL_d7c9a681_4_k_cu_932465c36thrust24THRUST_300001_SM_1000_NS12placeholders2_1E
	.align		8
        /*0110*/ 	.dword	_ZN34_INTERNAL_d7c9a681_4_k_cu_932465c36thrust24THRUST_300001_SM_1000_NS12placeholders2_2E
	.align		8
        /*0118*/ 	.dword	_ZN34_INTERNAL_d7c9a681_4_k_cu_932465c36thrust24THRUST_300001_SM_1000_NS12placeholders2_3E
	.align		8
        /*0120*/ 	.dword	_ZN34_INTERNAL_d7c9a681_4_k_cu_932465c36thrust24THRUST_300001_SM_1000_NS12placeholders2_4E
	.align		8
        /*0128*/ 	.dword	_ZN34_INTERNAL_d7c9a681_4_k_cu_932465c36thrust24THRUST_300001_SM_1000_NS12placeholders2_5E
	.align		8
        /*0130*/ 	.dword	_ZN34_INTERNAL_d7c9a681_4_k_cu_932465c36thrust24THRUST_300001_SM_1000_NS12placeholders2_6E
	.align		8
        /*0138*/ 	.dword	_ZN34_INTERNAL_d7c9a681_4_k_cu_932465c36thrust24THRUST_300001_SM_1000_NS12placeholders2_7E
	.align		8
        /*0140*/ 	.dword	_ZN34_INTERNAL_d7c9a681_4_k_cu_932465c36thrust24THRUST_300001_SM_1000_NS12placeholders2_8E
	.align		8
        /*0148*/ 	.dword	_ZN34_INTERNAL_d7c9a681_4_k_cu_932465c36thrust24THRUST_300001_SM_1000_NS12placeholders2_9E
	.align		8
        /*0150*/ 	.dword	_ZN34_INTERNAL_d7c9a681_4_k_cu_932465c36thrust24THRUST_300001_SM_1000_NS12placeholders3_10E
	.align		8
        /*0158*/ 	.dword	_ZN34_INTERNAL_d7c9a681_4_k_cu_932465c36thrust24THRUST_300001_SM_1000_NS3seqE
	.align		8
        /*0160*/ 	.dword	_ZN34_INTERNAL_d7c9a681_4_k_cu_932465c36thrust24THRUST_300001_SM_1000_NS6deviceE


//--------------------- .text._ZN3cub18CUB_300001_SM_10006detail8for_each13static_kernelINS2_12policy_hub_t12policy_500_tEmN6thrust24THRUST_300001_SM_1000_NS8cuda_cub20__uninitialized_fill7functorINS7_10device_ptrIiEEiEEEEvT0_T1_ --------------------------
	.section	.text._ZN3cub18CUB_300001_SM_10006detail8for_each13static_kernelINS2_12policy_hub_t12policy_500_tEmN6thrust24THRUST_300001_SM_1000_NS8cuda_cub20__uninitialized_fill7functorINS7_10device_ptrIiEEiEEEEvT0_T1_,"ax",@progbits
	.align	128
        .global         _ZN3cub18CUB_300001_SM_10006detail8for_each13static_kernelINS2_12policy_hub_t12policy_500_tEmN6thrust24THRUST_300001_SM_1000_NS8cuda_cub20__uninitialized_fill7functorINS7_10device_ptrIiEEiEEEEvT0_T1_
        .type           _ZN3cub18CUB_300001_SM_10006detail8for_each13static_kernelINS2_12policy_hub_t12policy_500_tEmN6thrust24THRUST_300001_SM_1000_NS8cuda_cub20__uninitialized_fill7functorINS7_10device_ptrIiEEiEEEEvT0_T1_,@function
        .size           _ZN3cub18CUB_300001_SM_10006detail8for_each13static_kernelINS2_12policy_hub_t12policy_500_tEmN6thrust24THRUST_300001_SM_1000_NS8cuda_cub20__uninitialized_fill7functorINS7_10device_ptrIiEEiEEEEvT0_T1_,(.L_x_6 - _ZN3cub18CUB_300001_SM_10006detail8for_each13static_kernelINS2_12policy_hub_t12policy_500_tEmN6thrust24THRUST_300001_SM_1000_NS8cuda_cub20__uninitialized_fill7functorINS7_10device_ptrIiEEiEEEEvT0_T1_)
        .other          _ZN3cub18CUB_300001_SM_10006detail8for_each13static_kernelINS2_12policy_hub_t12policy_500_tEmN6thrust24THRUST_300001_SM_1000_NS8cuda_cub20__uninitialized_fill7functorINS7_10device_ptrIiEEiEEEEvT0_T1_,@"STO_CUDA_ENTRY STV_DEFAULT"
_ZN3cub18CUB_300001_SM_10006detail8for_each13static_kernelINS2_12policy_hub_t12policy_500_tEmN6thrust24THRUST_300001_SM_1000_NS8cuda_cub20__uninitialized_fill7functorINS7_10device_ptrIiEEiEEEEvT0_T1_:
.text._ZN3cub18CUB_300001_SM_10006detail8for_each13static_kernelINS2_12policy_hub_t12policy_500_tEmN6thrust24THRUST_300001_SM_1000_NS8cuda_cub20__uninitialized_fill7functorINS7_10device_ptrIiEEiEEEEvT0_T1_:
[----:B------:R-:W-:Y:S08]  /*0000*/  LDC R1, c[0x0][0x37c] ;  /* 0x0000df00ff017b82 */ /* 0x000ff00000000800 */
[----:B------:R-:W0:Y:S01]  /*0010*/  S2UR UR4, SR_CTAID.X ;  /* 0x00000000000479c3 */ /* 0x000e220000002500 */
[----:B------:R-:W1:Y:S01]  /*0020*/  LDCU.64 UR6, c[0x0][0x380] ;  /* 0x00007000ff0677ac */ /* 0x000e620008000a00 */
[----:B------:R-:W2:Y:S01]  /*0030*/  LDCU.64 UR8, c[0x0][0x358] ;  /* 0x00006b00ff0877ac */ /* 0x000ea20008000a00 */
[----:B0-----:R-:W-:-:S04]  /*0040*/  UIMAD.WIDE.U32 UR4, UR4, 0x200, URZ ;  /* 0x00000200040478a5 */ /* 0x001fc8000f8e00ff */
[----:B-1----:R-:W-:-:S04]  /*0050*/  UIADD3 UR6, UP0, UPT, -UR4, UR6, URZ ;  /* 0x0000000604067290 */ /* 0x002fc8000ff1e1ff */
[----:B------:R-:W-:Y:S02]  /*0060*/  UIADD3.X UR7, UPT, UPT, ~UR5, UR7, URZ, UP0, !UPT ;  /* 0x0000000705077290 */ /* 0x000fe400087fe5ff */
[----:B------:R-:W-:-:S04]  /*0070*/  UISETP.GE.U32.AND UP0, UPT, UR6, 0x200, UPT ;  /* 0x000002000600788c */ /* 0x000fc8000bf06070 */
[----:B------:R-:W-:-:S09]  /*0080*/  UISETP.GE.U32.AND.EX UP0, UPT, UR7, URZ, UPT, UP0 ;  /* 0x000000ff0700728c */ /* 0x000fd2000bf06100 */
[----:B--2---:R-:W-:Y:S05]  /*0090*/  BRA.U !UP0, `(.L_x_0) ;  /* 0x0000000108287547 */ /* 0x004fea000b800000 */
[----:B------:R-:W0:Y:S01]  /*00a0*/  S2R R0, SR_TID.X ;  /* 0x0000000000007919 */ /* 0x000e220000002100 */
[----:B------:R-:W1:Y:S01]  /*00b0*/  LDCU.64 UR6, c[0x0][0x388] ;  /* 0x00007100ff0677ac */ /* 0x000e620008000a00 */
[----:B------:R-:W2:Y:S01]  /*00c0*/  LDC R5, c[0x0][0x390] ;  /* 0x0000e400ff057b82 */ /* 0x000ea20000000800 */
[----:B0-----:R-:W-:-:S05]  /*00d0*/  IADD3 R0, P0, PT, R0, UR4, RZ ;  /* 0x0000000400007c10 */ /* 0x001fca000ff1e0ff */
[----:B------:R-:W-:Y:S01]  /*00e0*/  IMAD.X R3, RZ, RZ, UR5, P0 ;  /* 0x00000005ff037e24 */ /* 0x000fe200080e06ff */
[----:B-1----:R-:W-:-:S04]  /*00f0*/  LEA R2, P0, R0, UR6, 0x2 ;  /* 0x0000000600027c11 */ /* 0x002fc8000f8010ff */
[----:B------:R-:W-:-:S05]  /*0100*/  LEA.HI.X R3, R0, UR7, R3, 0x2, P0 ;  /* 0x0000000700037c11 */ /* 0x000fca00080f1403 */
[----:B--2---:R-:W-:Y:S04]  /*0110*/  STG.E desc[UR8][R2.64], R5 ;  /* 0x0000000502007986 */ /* 0x004fe8000c101908 */
[----:B------:R-:W-:Y:S01]  /*0120*/  STG.E desc[UR8][R2.64+0x400], R5 ;  /* 0x0004000502007986 */ /* 0x000fe2000c101908 */
[----:B------:R-:W-:Y:S05]  /*0130*/  EXIT ;  /* 0x000000000000794d */ /* 0x000fea0003800000 */
.L_x_0:
[----:B------:R-:W0:Y:S01]  /*0140*/  S2R R0, SR_TID.X ;  /* 0x0000000000007919 */ /* 0x000e220000002100 */
[----:B------:R-:W-:Y:S01]  /*0150*/  IMAD.U32 R2, RZ, RZ, UR7 ;  /* 0x00000007ff027e24 */ /* 0x000fe2000f8e00ff */
[----:B------:R-:W1:Y:S01]  /*0160*/  LDCU.64 UR10, c[0x0][0x388] ;  /* 0x00007100ff0a77ac */ /* 0x000e620008000a00 */
[----:B------:R-:W-:Y:S01]  /*0170*/  IMAD.U32 R4, RZ, RZ, UR7 ;  /* 0x00000007ff047e24 */ /* 0x000fe2000f8e00ff */
[----:B0-----:R-:W-:-:S04]  /*0180*/  ISETP.LT.U32.AND P0, PT, R0, UR6, PT ;  /* 0x0000000600007c0c */ /* 0x001fc8000bf01070 */
[----:B------:R-:W-:Y:S01]  /*0190*/  ISETP.GT.U32.AND.EX P0, PT, R2, RZ, PT, P0 ;  /* 0x000000ff0200720c */ /* 0x000fe20003f04100 */
[C---:B------:R-:W-:Y:S01]  /*01a0*/  VIADD R2, R0.reuse, 0x100 ;  /* 0x0000010000027836 */ /* 0x040fe20000000000 */
[----:B------:R-:W-:-:S04]  /*01b0*/  IADD3 R0, P2, PT, R0, UR4, RZ ;  /* 0x0000000400007c10 */ /* 0x000fc8000ff5e0ff */
[----:B------:R-:W-:Y:S01]  /*01c0*/  ISETP.LT.U32.AND P1, PT, R2, UR6, PT ;  /* 0x0000000602007c0c */ /* 0x000fe2000bf21070 */
[----:B------:R-:W-:Y:S01]  /*01d0*/  IMAD.X R3, RZ, RZ, UR5, P2 ;  /* 0x00000005ff037e24 */ /* 0x000fe200090e06ff */
[----:B-1----:R-:W-:Y:S02]  /*01e0*/  LEA R2, P2, R0, UR10, 0x2 ;  /* 0x0000000a00027c11 */ /* 0x002fe4000f8410ff */
[----:B------:R-:W-:Y:S02]  /*01f0*/  ISETP.GT.U32.AND.EX P1, PT, R4, RZ, PT, P1 ;  /* 0x000000ff0400720c */ /* 0x000fe40003f24110 */
[----:B------:R-:W-:Y:S01]  /*0200*/  LEA.HI.X R3, R0, UR11, R3, 0x2, P2 ;  /* 0x0000000b00037c11 */ /* 0x000fe200090f1403 */
[----:B------:R-:W0:Y:S04]  /*0210*/  @P0 LDC R5, c[0x0][0x390] ;  /* 0x0000e400ff050b82 */ /* 0x000e280000000800 */
[----:B0-----:R0:W-:Y:S06]  /*0220*/  @P0 STG.E desc[UR8][R2.64], R5 ;  /* 0x0000000502000986 */ /* 0x0011ec000c101908 */
[----:B------:R-:W-:Y:S05]  /*0230*/  @!P1 EXIT ;  /* 0x000000000000994d */ /* 0x000fea0003800000 */
[----:B0-----:R-:W0:Y:S02]  /*0240*/  LDC R5, c[0x0][0x390] ;  /* 0x0000e400ff057b82 */ /* 0x001e240000000800 */
[----:B0-----:R-:W-:Y:S01]  /*0250*/  STG.E desc[UR8][R2.64+0x400], R5 ;  /* 0x0004000502007986 */ /* 0x001fe2000c101908 */
[----:B------:R-:W-:Y:S05]  /*0260*/  EXIT ;  /* 0x000000000000794d */ /* 0x000fea0003800000 */
.L_x_1:
[----:B------:R-:W-:-:S00]  /*0270*/  BRA `(.L_x_1) ;  /* 0xfffffffc00fc7947 */ /* 0x000fc0000383ffff */
[----:B------:R-:W-:-:S00]  /*0280*/  NOP ;  /* 0x0000000000007918 */ /* 0x000fc00000000000 */
[----:B------:R-:W-:-:S00]  /*0290*/  NOP ;  /* 0x0000000000007918 */ /* 0x000fc00000000000 */
[----:B------:R-:W-:-:S00]  /*02a0*/  NOP ;  /* 0x0000000000007918 */ /* 0x000fc00000000000 */
[----:B------:R-:W-:-:S00]  /*02b0*/  NOP ;  /* 0x0000000000007918 */ /* 0x000fc00000000000 */
[----:B------:R-:W-:-:S00]  /*02c0*/  NOP ;  /* 0x0000000000007918 */ /* 0x000fc00000000000 */
[----:B------:R-:W-:-:S00]  /*02d0*/  NOP ;  /* 0x0000000000007918 */ /* 0x000fc00000000000 */
[----:B------:R-:W-:-:S00]  /*02e0*/  NOP ;  /* 0x0000000000007918 */ /* 0x000fc00000000000 */
[----:B------:R-:W-:-:S00]  /*02f0*/  NOP ;  /* 0x0000000000007918 */ /* 0x000fc00000000000 */
.L_x_6:


//--------------------- .text._ZN3cub18CUB_300001_SM_10006detail11EmptyKernelIvEEvv --------------------------
	.section	.text._ZN3cub18CUB_300001_SM_10006detail11EmptyKernelIvEEvv,"ax",@progbits
	.align	128
        .global         _ZN3cub18CUB_300001_SM_10006detail11EmptyKernelIvEEvv
        .type           _ZN3cub18CUB_300001_SM_10006detail11EmptyKernelIvEEvv,@function
        .size           _ZN3cub18CUB_300001_SM_10006detail11EmptyKernelIvEEvv,(.L_x_7 - _ZN3cub18CUB_300001_SM_10006detail11EmptyKernelIvEEvv)
        .other          _ZN3cub18CUB_300001_SM_10006detail11EmptyKernelIvEEvv,@"STO_CUDA_ENTRY STV_DEFAULT"
_ZN3cub18CUB_300001_SM_10006detail11EmptyKernelIvEEvv:
.text._ZN3cub18CUB_300001_SM_10006detail11EmptyKernelIvEEvv:
[----:B------:R-:W-:Y:S01]  /*0000*/  LDC R1, c[0x0][0x37c] ;  /* 0x0000df00ff017b82 */ /* 0x000fe20000000800 */
[----:B------:R-:W-:Y:S05]  /*0010*/  EXIT ;  /* 0x000000000000794d */ /* 0x000fea0003800000 */
.L_x_2:
        /* <DEDUP_REMOVED lines=14> */
.L_x_7:


//--------------------- .text._Z7reduce0PiS_i     --------------------------
	.section	.text._Z7reduce0PiS_i,"ax",@progbits
	.align	128
        .global         _Z7reduce0PiS_i
        .type           _Z7reduce0PiS_i,@function
        .size           _Z7reduce0PiS_i,(.L_x_8 - _Z7reduce0PiS_i)
        .other          _Z7reduce0PiS_i,@"STO_CUDA_ENTRY STV_DEFAULT"
_Z7reduce0PiS_i:
.text._Z7reduce0PiS_i:
[----:B------:R-:W-:Y:S01]  /*0000*/  LDC R1, c[0x0][0x37c] ;  /* 0x0000df00ff017b82 */ /* 0x000fe20000000800 */
[----:B------:R-:W0:Y:S01]  /*0010*/  S2R R6, SR_TID.X ;  /* 0x0000000000067919 */ /* 0x000e220000002100 */
[----:B------:R-:W0:Y:S01]  /*0020*/  LDCU UR8, c[0x0][0x360] ;  /* 0x00006c00ff0877ac */ /* 0x000e220008000800 */
[----:B------:R-:W-:Y:S01]  /*0030*/  IMAD.MOV.U32 R9, RZ, RZ, RZ ;  /* 0x000000ffff097224 */ /* 0x000fe200078e00ff */
[----:B------:R-:W0:Y:S01]  /*0040*/  S2R R7, SR_CTAID.X ;  /* 0x0000000000077919 */ /* 0x000e220000002500 */
[----:B------:R-:W1:Y:S01]  /*0050*/  LDCU UR4, c[0x0][0x390] ;  /* 0x00007200ff0477ac */ /* 0x000e620008000800 */
[----:B------:R-:W2:Y:S01]  /*0060*/  LDCU.64 UR6, c[0x0][0x358] ;  /* 0x00006b00ff0677ac */ /* 0x000ea20008000a00 */
[----:B0-----:R-:W-:-:S05]  /*0070*/  IMAD R5, R7, UR8, R6 ;  /* 0x0000000807057c24 */ /* 0x001fca000f8e0206 */
[----:B-1----:R-:W-:-:S13]  /*0080*/  ISETP.GE.U32.AND P0, PT, R5, UR4, PT ;  /* 0x0000000405007c0c */ /* 0x002fda000bf06070 */
[----:B------:R-:W0:Y:S02]  /*0090*/  @!P0 LDC.64 R2, c[0x0][0x380] ;  /* 0x0000e000ff028b82 */ /* 0x000e240000000a00 */
[----:B0-----:R-:W-:-:S05]  /*00a0*/  @!P0 IMAD.WIDE.U32 R2, R5, 0x4, R2 ;  /* 0x0000000405028825 */ /* 0x001fca00078e0002 */
[----:B--2---:R-:W2:Y:S01]  /*00b0*/  @!P0 LDG.E R9, desc[UR6][R2.64] ;  /* 0x0000000602098981 */ /* 0x004ea2000c1e1900 */
[----:B------:R-:W0:Y:S01]  /*00c0*/  S2UR UR5, SR_CgaCtaId ;  /* 0x00000000000579c3 */ /* 0x000e220000008800 */
[----:B------:R-:W-:Y:S01]  /*00d0*/  IMAD.U32 R4, RZ, RZ, UR8 ;  /* 0x00000008ff047e24 */ /* 0x000fe2000f8e00ff */
[----:B------:R-:W-:Y:S01]  /*00e0*/  UMOV UR4, 0x400 ;  /* 0x0000040000047882 */ /* 0x000fe20000000000 */
[----:B------:R-:W-:-:S03]  /*00f0*/  ISETP.NE.AND P0, PT, R6, RZ, PT ;  /* 0x000000ff0600720c */ /* 0x000fc60003f05270 */
[----:B------:R-:W-:Y:S01]  /*0100*/  ISETP.GE.U32.AND P1, PT, R4, 0x2, PT ;  /* 0x000000020400780c */ /* 0x000fe20003f26070 */
[----:B0-----:R-:W-:-:S06]  /*0110*/  ULEA UR4, UR5, UR4, 0x18 ;  /* 0x0000000405047291 */ /* 0x001fcc000f8ec0ff */
[----:B------:R-:W-:-:S05]  /*0120*/  LEA R0, R6, UR4, 0x2 ;  /* 0x0000000406007c11 */ /* 0x000fca000f8e10ff */
[----:B--2---:R0:W-:Y:S01]  /*0130*/  STS [R0], R9 ;  /* 0x0000000900007388 */ /* 0x0041e20000000800 */
[----:B------:R-:W-:Y:S06]  /*0140*/  BAR.SYNC.DEFER_BLOCKING 0x0 ;  /* 0x0000000000007b1d */ /* 0x000fec0000010000 */
[----:B------:R-:W-:Y:S05]  /*0150*/  @!P1 BRA `(.L_x_3) ;  /* 0x00000000002c9947 */ /* 0x000fea0003800000 */
.L_x_4:
[----:B------:R-:W-:-:S04]  /*0160*/  SHF.R.U32.HI R5, RZ, 0x1, R4 ;  /* 0x00000001ff057819 */ /* 0x000fc80000011604 */
[----:B------:R-:W-:-:S13]  /*0170*/  ISETP.GE.U32.AND P1, PT, R6, R5, PT ;  /* 0x000000050600720c */ /* 0x000fda0003f26070 */
[----:B------:R-:W-:Y:S01]  /*0180*/  @!P1 LEA R2, R5, R0, 0x2 ;  /* 0x0000000005029211 */ /* 0x000fe200078e10ff */
[----:B------:R-:W-:Y:S05]  /*0190*/  @!P1 LDS R3, [R0] ;  /* 0x0000000000039984 */ /* 0x000fea0000000800 */
[----:B------:R-:W1:Y:S02]  /*01a0*/  @!P1 LDS R2, [R2] ;  /* 0x0000000002029984 */ /* 0x000e640000000800 */
[----:B-1----:R-:W-:-:S05]  /*01b0*/  @!P1 IMAD.IADD R3, R2, 0x1, R3 ;  /* 0x0000000102039824 */ /* 0x002fca00078e0203 */
[----:B------:R1:W-:Y:S01]  /*01c0*/  @!P1 STS [R0], R3 ;  /* 0x0000000300009388 */ /* 0x0003e20000000800 */
[----:B------:R-:W-:Y:S01]  /*01d0*/  BAR.SYNC.DEFER_BLOCKING 0x0 ;  /* 0x0000000000007b1d */ /* 0x000fe20000010000 */
[----:B------:R-:W-:Y:S02]  /*01e0*/  ISETP.GT.U32.AND P1, PT, R4, 0x3, PT ;  /* 0x000000030400780c */ /* 0x000fe40003f24070 */
[----:B------:R-:W-:-:S11]  /*01f0*/  MOV R4, R5 ;  /* 0x0000000500047202 */ /* 0x000fd60000000f00 */
[----:B-1----:R-:W-:Y:S05]  /*0200*/  @P1 BRA `(.L_x_4) ;  /* 0xfffffffc00d41947 */ /* 0x002fea000383ffff */
.L_x_3:
[----:B------:R-:W-:Y:S05]  /*0210*/  @P0 EXIT ;  /* 0x000000000000094d */ /* 0x000fea0003800000 */
[----:B------:R-:W1:Y:S01]  /*0220*/  S2UR UR5, SR_CgaCtaId ;  /* 0x00000000000579c3 */ /* 0x000e620000008800 */
[----:B------:R-:W-:-:S07]  /*0230*/  UMOV UR4, 0x400 ;  /* 0x0000040000047882 */ /* 0x000fce0000000000 */
[----:B------:R-:W2:Y:S01]  /*0240*/  LDC.64 R2, c[0x0][0x388] ;  /* 0x0000e200ff027b82 */ /* 0x000ea20000000a00 */
[----:B-1----:R-:W-:Y:S01]  /*0250*/  ULEA UR4, UR5, UR4, 0x18 ;  /* 0x0000000405047291 */ /* 0x002fe2000f8ec0ff */
[----:B--2---:R-:W-:-:S08]  /*0260*/  IMAD.WIDE.U32 R2, R7, 0x4, R2 ;  /* 0x0000000407027825 */ /* 0x004fd000078e0002 */
[----:B------:R-:W1:Y:S04]  /*0270*/  LDS R5, [UR4] ;  /* 0x00000004ff057984 */ /* 0x000e680008000800 */
[----:B-1----:R-:W-:Y:S01]  /*0280*/  STG.E desc[UR6][R2.64], R5 ;  /* 0x0000000502007986 */ /* 0x002fe2000c101906 */
[----:B------:R-:W-:Y:S05]  /*0290*/  EXIT ;  /* 0x000000000000794d */ /* 0x000fea0003800000 */
.L_x_5:
        /* <DEDUP_REMOVED lines=14> */
.L_x_8:


//--------------------- .nv.shared._ZN3cub18CUB_300001_SM_10006detail8for_each13static_kernelINS2_12policy_hub_t12policy_500_tEmN6thrust24THRUST_300001_SM_1000_NS8cuda_cub20__uninitialized_fill7functorINS7_10device_ptrIiEEiEEEEvT0_T1_ --------------------------
	.section	.nv.shared._ZN3cub18CUB_300001_SM_10006detail8for_each13static_kernelINS2_12policy_hub_t12policy_500_tEmN6thrust24THRUST_300001_SM_1000_NS8cuda_cub20__uninitialized_fill7functorINS7_10device_ptrIiEEiEEEEvT0_T1_,"aw",@nobits
	.sectionflags	@""
	.align	16
	.zero		1024


//--------------------- .nv.shared.reserved.0     --------------------------
	.section	.nv.shared.reserved.0,"aw",@nobits
	.weak		__nv_reservedSMEM_offset_0_alias
	.size		__nv_reservedSMEM_offset_0_alias, 0, 64
	.other		__nv_reservedSMEM_offset_0_alias,@"STO_CUDA_RESERVED_SHARED STV_DEFAULT"
__nv_reservedSMEM_offset_0_alias:
	.zero		0
	.zero		64


//--------------------- .nv.global                --------------------------
	.section	.nv.global,"aw",@nobits
.nv.global:
	.type		_ZN34_INTERNAL_d7c9a681_4_k_cu_932465c36thrust24THRUST_300001_SM_1000_NS12placeholders2_8E,@object
	.size		_ZN34_INTERNAL_d7c9a681_4_k_cu_932465c36thrust24THRUST_300001_SM_1000_NS12placeholders2_8E,(_ZN34_INTERNAL_d7c9a681_4_k_cu_932465c34cuda3std3__436_GLOBAL__N__d7c9a681_4_k_cu_932465c36ignoreE - _ZN34_INTERNAL_d7c9a681_4_k_cu_932465c36thrust24THRUST_300001_SM_1000_NS12placeholders2_8E)
_ZN34_INTERNAL_d7c9a681_4_k_cu_932465c36thrust24THRUST_300001_SM_1000_NS12placeholders2_8E:
	.zero		1
	.type		_ZN34_INTERNAL_d7c9a681_4_k_cu_932465c34cuda3std3__436_GLOBAL__N__d7c9a681_4_k_cu_932465c36ignoreE,@object
	.size		_ZN34_INTERNAL_d7c9a681_4_k_cu_932465c34cuda3std3__436_GLOBAL__N__d7c9a681_4_k_cu_932465c36ignoreE,(_ZN34_INTERNAL_d7c9a681_4_k_cu_932465c34cuda3std6ranges3__45__cpo4dataE - _ZN34_INTERNAL_d7c9a681_4_k_cu_932465c34cuda3std3__436_GLOBAL__N__d7c9a681_4_k_cu_932465c36ignoreE)
_ZN34_INTERNAL_d7c9a681_4_k_cu_932465c34cuda3std3__436_GLOBAL__N__d7c9a681_4_k_cu_932465c36ignoreE:
	.zero		1
	.type		_ZN34_INTERNAL_d7c9a681_4_k_cu_932465c34cuda3std6ranges3__45__cpo4dataE,@object
	.size		_ZN34_INTERNAL_d7c9a681_4_k_cu_932465c34cuda3std6ranges3__45__cpo4dataE,(_ZN34_INTERNAL_d7c9a681_4_k_cu_932465c36thrust24THRUST_300001_SM_1000_NS6system3cpp3parE - _ZN34_INTERNAL_d7c9a681_4_k_cu_932465c34cuda3std6ranges3__45__cpo4dataE)
_ZN34_INTERNAL_d7c9a681_4_k_cu_932465c34cuda3std6ranges3__45__cpo4dataE:
	.zero		1
	.type		_ZN34_INTERNAL_d7c9a681_4_k_cu_932465c36thrust24THRUST_300001_SM_1000_NS6system3cpp3parE,@object
	.size		_ZN34_INTERNAL_d7c9a681_4_k_cu_932465c36thrust24THRUST_300001_SM_1000_NS6system3cpp3parE,(_ZN34_INTERNAL_d7c9a681_4_k_cu_932465c34cuda3std3__45__cpo5beginE - _ZN34_INTERNAL_d7c9a681_4_k_cu_932465c36thrust24THRUST_300001_SM_1000_NS6system3cpp3parE)
_ZN34_INTERNAL_d7c9a681_4_k_cu_932465c36thrust24THRUST_300001_SM_1000_NS6system3cpp3parE:
	.zero		1
	.type		_ZN34_INTERNAL_d7c9a681_4_k_cu_932465c34cuda3std3__45__cpo5beginE,@object
	.size		_ZN34_INTERNAL_d7c9a681_4_k_cu_932465c34cuda3std3__45__cpo5beginE,(_ZN34_INTERNAL_d7c9a681_4_k_cu_932465c34cuda3std6ranges3__45__cpo5beginE - _ZN34_INTERNAL_d7c9a681_4_k_cu_932465c34cuda3std3__45__cpo5beginE)
_ZN34_INTERNAL_d7c9a681_4_k_cu_932465c34cuda3std3__45__cpo5beginE:
	.zero		1
	.type		_ZN34_INTERNAL_d7c9a681_4_k_cu_932465c34cuda3std6ranges3__45__cpo5beginE,@object
	.size		_ZN34_INTERNAL_d7c9a681_4_k_cu_932465c34cuda3std6ranges3__45__cpo5beginE,(_ZN34_INTERNAL_d7c9a681_4_k_cu_932465c36thrust24THRUST_300001_SM_1000_NS6deviceE - _ZN34_INTERNAL_d7c9a681_4_k_cu_932465c34cuda3std6ranges3__45__cpo5beginE)
_ZN34_INTERNAL_d7c9a681_4_k_cu_932465c34cuda3std6ranges3__45__cpo5beginE:
	.zero		1
	.type		_ZN34_INTERNAL_d7c9a681_4_k_cu_932465c36thrust24THRUST_300001_SM_1000_NS6deviceE,@object
	.size		_ZN34_INTERNAL_d7c9a681_4_k_cu_932465c36thrust24THRUST_300001_SM_1000_NS6deviceE,(_ZN34_INTERNAL_d7c9a681_4_k_cu_932465c34cuda3std3__47nulloptE - _ZN34_INTERNAL_d7c9a681_4_k_cu_932465c36thrust24THRUST_300001_SM_1000_NS6deviceE)
_ZN34_INTERNAL_d7c9a681_4_k_cu_932465c36thrust24THRUST_300001_SM_1000_NS6deviceE:
	.zero		1
	.type		_ZN34_INTERNAL_d7c9a681_4_k_cu_932465c34cuda3std3__47nulloptE,@object
	.size		_ZN34_INTERNAL_d7c9a681_4_k_cu_932465c34cuda3std3__47nulloptE,(_ZN34_INTERNAL_d7c9a681_4_k_cu_932465c34cuda3std6ranges3__45__cpo8distanceE - _ZN34_INTERNAL_d7c9a681_4_k_cu_932465c34cuda3std3__47nulloptE)
_ZN34_INTERNAL_d7c9a681_4_k_cu_932465c34cuda3std3__47nulloptE:
	.zero		1
	.type		_ZN34_INTERNAL_d7c9a681_4_k_cu_932465c34cuda3std6ranges3__45__cpo8distanceE,@object
	.size		_ZN34_INTERNAL_d7c9a681_4_k_cu_932465c34cuda3std6ranges3__45__cpo8distanceE,(_ZN34_INTERNAL_d7c9a681_4_k_cu_932465c36thrust24THRUST_300001_SM_1000_NS12placeholders2_4E - _ZN34_INTERNAL_d7c9a681_4_k_cu_932465c34cuda3std6ranges3__45__cpo8distanceE)
_ZN34_INTERNAL_d7c9a681_4_k_cu_932465c34cuda3std6ranges3__45__cpo8distanceE:
	.zero		1
	.type		_ZN34_INTERNAL_d7c9a681_4_k_cu_932465c36thrust24THRUST_300001_SM_1000_NS12placeholders2_4E,@object
	.size		_ZN34_INTERNAL_d7c9a681_4_k_cu_932465c36thrust24THRUST_300001_SM_1000_NS12placeholders2_4E,(_ZN34_INTERNAL_d7c9a681_4_k_cu_932465c34cuda3std3__45__cpo6rbeginE - _ZN34_INTERNAL_d7c9a681_4_k_cu_932465c36thrust24THRUST_300001_SM_1000_NS12placeholders2_4E)
_ZN34_INTERNAL_d7c9a681_4_k_cu_932465c36thrust24THRUST_300001_SM_1000_NS12placeholders2_4E:
	.zero		1
	.type		_ZN34_INTERNAL_d7c9a681_4_k_cu_932465c34cuda3std3__45__cpo6rbeginE,@object
	.size		_ZN34_INTERNAL_d7c9a681_4_k_cu_932465c34cuda3std3__45__cpo6rbeginE,(_ZN34_INTERNAL_d7c9a681_4_k_cu_932465c34cuda3std6ranges3__45__cpo7advanceE - _ZN34_INTERNAL_d7c9a681_4_k_cu_932465c34cuda3std3__45__cpo6rbeginE)
_ZN34_INTERNAL_d7c9a681_4_k_cu_932465c34cuda3std3__45__cpo6rbeginE:
	.zero		1
	.type		_ZN34_INTERNAL_d7c9a681_4_k_cu_932465c34cuda3std6ranges3__45__cpo7advanceE,@object
	.size		_ZN34_INTERNAL_d7c9a681_4_k_cu_932465c34cuda3std6ranges3__45__cpo7advanceE,(_ZN34_INTERNAL_d7c9a681_4_k_cu_932465c36thrust24THRUST_300001_SM_1000_NS12placeholders3_10E - _ZN34_INTERNAL_d7c9a681_4_k_cu_932465c34cuda3std6ranges3__45__cpo7advanceE)
_ZN34_INTERNAL_d7c9a681_4_k_cu_932465c34cuda3std6ranges3__45__cpo7advanceE:
	.zero		1
	.type		_ZN34_INTERNAL_d7c9a681_4_k_cu_932465c36thrust24THRUST_300001_SM_1000_NS12placeholders3_10E,@object
	.size		_ZN34_INTERNAL_d7c9a681_4_k_cu_932465c36thrust24THRUST_300001_SM_1000_NS12placeholders3_10E,(_ZN34_INTERNAL_d7c9a681_4_k_cu_932465c34cuda3std3__48in_placeE - _ZN34_INTERNAL_d7c9a681_4_k_cu_932465c36thrust24THRUST_300001_SM_1000_NS12placeholders3_10E)
_ZN34_INTERNAL_d7c9a681_4_k_cu_932465c36thrust24THRUST_300001_SM_1000_NS12placeholders3_10E:
	.zero		1
	.type		_ZN34_INTERNAL_d7c9a681_4_k_cu_932465c34cuda3std3__48in_placeE,@object
	.size		_ZN34_INTERNAL_d7c9a681_4_k_cu_932465c34cuda3std3__48in_placeE,(_ZN34_INTERNAL_d7c9a681_4_k_cu_932465c34cuda3std6ranges3__45__cpo4sizeE - _ZN34_INTERNAL_d7c9a681_4_k_cu_932465c34cuda3std3__48in_placeE)
_ZN34_INTERNAL_d7c9a681_4_k_cu_932465c34cuda3std3__48in_placeE:
	.zero		1
	.type		_ZN34_INTERNAL_d7c9a681_4_k_cu_932465c34cuda3std6ranges3__45__cpo4sizeE,@object
	.size		_ZN34_INTERNAL_d7c9a681_4_k_cu_932465c34cuda3std6ranges3__45__cpo4sizeE,(_ZN34_INTERNAL_d7c9a681_4_k_cu_932465c36thrust24THRUST_300001_SM_1000_NS12placeholders2_2E - _ZN34_INTERNAL_d7c9a681_4_k_cu_932465c34cuda3std6ranges3__45__cpo4sizeE)
_ZN34_INTERNAL_d7c9a681_4_k_cu_932465c34cuda3std6ranges3__45__cpo4sizeE:
	.zero		1
	.type		_ZN34_INTERNAL_d7c9a681_4_k_cu_932465c36thrust24THRUST_300001_SM_1000_NS12placeholders2_2E,@object
	.size		_ZN34_INTERNAL_d7c9a681_4_k_cu_932465c36thrust24THRUST_300001_SM_1000_NS12placeholders2_2E,(_ZN34_INTERNAL_d7c9a681_4_k_cu_932465c34cuda3std3__45__cpo6cbeginE - _ZN34_INTERNAL_d7c9a681_4_k_cu_932465c36thrust24THRUST_300001_SM_1000_NS12placeholders2_2E)
_ZN34_INTERNAL_d7c9a681_4_k_cu_932465c36thrust24THRUST_300001_SM_1000_NS12placeholders2_2E:
	.zero		1
	.type		_ZN34_INTERNAL_d7c9a681_4_k_cu_932465c34cuda3std3__45__cpo6cbeginE,@object
	.size		_ZN34_INTERNAL_d7c9a681_4_k_cu_932465c34cuda3std3__45__cpo6cbeginE,(_ZN34_INTERNAL_d7c9a681_4_k_cu_932465c34cuda3std6ranges3__45__cpo6cbeginE - _ZN34_INTERNAL_d7c9a681_4_k_cu_932465c34cuda3std3__45__cpo6cbeginE)
_ZN34_INTERNAL_d7c9a681_4_k_cu_932465c34cuda3std3__45__cpo6cbeginE:
	.zero		1
	.type		_ZN34_INTERNAL_d7c9a681_4_k_cu_932465c34cuda3std6ranges3__45__cpo6cbeginE,@object
	.size		_ZN34_INTERNAL_d7c9a681_4_k_cu_932465c34cuda3std6ranges3__45__cpo6cbeginE,(_ZN34_INTERNAL_d7c9a681_4_k_cu_932465c36thrust24THRUST_300001_SM_1000_NS12placeholders2_6E - _ZN34_INTERNAL_d7c9a681_4_k_cu_932465c34cuda3std6ranges3__45__cpo6cbeginE)
_ZN34_INTERNAL_d7c9a681_4_k_cu_932465c34cuda3std6ranges3__45__cpo6cbeginE:
	.zero		1
	.type		_ZN34_INTERNAL_d7c9a681_4_k_cu_932465c36thrust24THRUST_300001_SM_1000_NS12placeholders2_6E,@object
	.size		_ZN34_INTERNAL_d7c9a681_4_k_cu_932465c36thrust24THRUST_300001_SM_1000_NS12placeholders2_6E,(_ZN34_INTERNAL_d7c9a681_4_k_cu_932465c34cuda3std3__45__cpo7crbeginE - _ZN34_INTERNAL_d7c9a681_4_k_cu_932465c36thrust24THRUST_300001_SM_1000_NS12placeholders2_6E)
_ZN34_INTERNAL_d7c9a681_4_k_cu_932465c36thrust24THRUST_300001_SM_1000_NS12placeholders2_6E:
	.zero		1
	.type		_ZN34_INTERNAL_d7c9a681_4_k_cu_932465c34cuda3std3__45__cpo7crbeginE,@object
	.size		_ZN34_INTERNAL_d7c9a681_4_k_cu_932465c34cuda3std3__45__cpo7crbeginE,(_ZN34_INTERNAL_d7c9a681_4_k_cu_932465c34cuda3std6ranges3__45__cpo4nextE - _ZN34_INTERNAL_d7c9a681_4_k_cu_932465c34cuda3std3__45__cpo7crbeginE)
_ZN34_INTERNAL_d7c9a681_4_k_cu_932465c34cuda3std3__45__cpo7crbeginE:
	.zero		1
	.type		_ZN34_INTERNAL_d7c9a681_4_k_cu_932465c34cuda3std6ranges3__45__cpo4nextE,@object
	.size		_ZN34_INTERNAL_d7c9a681_4_k_cu_932465c34cuda3std6ranges3__45__cpo4nextE,(_ZN34_INTERNAL_d7c9a681_4_k_cu_932465c34cuda3std6ranges3__45__cpo4swapE - _ZN34_INTERNAL_d7c9a681_4_k_cu_932465c34cuda3std6ranges3__45__cpo4nextE)
_ZN34_INTERNAL_d7c9a681_4_k_cu_932465c34cuda3std6ranges3__45__cpo4nextE:
	.zero		1
	.type		_ZN34_INTERNAL_d7c9a681_4_k_cu_932465c34cuda3std6ranges3__45__cpo4swapE,@object
	.size		_ZN34_INTERNAL_d7c9a681_4_k_cu_932465c34cuda3std6ranges3__45__cpo4swapE,(_ZN34_INTERNAL_d7c9a681_4_k_cu_932465c36thrust24THRUST_300001_SM_1000_NS8cuda_cub10par_nosyncE - _ZN34_INTERNAL_d7c9a681_4_k_cu_932465c34cuda3std6ranges3__45__cpo4swapE)
_ZN34_INTERNAL_d7c9a681_4_k_cu_932465c34cuda3std6ranges3__45__cpo4swapE:
	.zero		1
	.type		_ZN34_INTERNAL_d7c9a681_4_k_cu_932465c36thrust24THRUST_300001_SM_1000_NS8cuda_cub10par_nosyncE,@object
	.size		_ZN34_INTERNAL_d7c9a681_4_k_cu_932465c36thrust24THRUST_300001_SM_1000_NS8cuda_cub10par_nosyncE,(_ZN34_INTERNAL_d7c9a681_4_k_cu_932465c36thrust24THRUST_300001_SM_1000_NS3seqE - _ZN34_INTERNAL_d7c9a681_4_k_cu_932465c36thrust24THRUST_300001_SM_1000_NS8cuda_cub10par_nosyncE)
_ZN34_INTERNAL_d7c9a681_4_k_cu_932465c36thrust24THRUST_300001_SM_1000_NS8cuda_cub10par_nosyncE:
	.zero		1
	.type		_ZN34_INTERNAL_d7c9a681_4_k_cu_932465c36thrust24THRUST_300001_SM_1000_NS3seqE,@object
	.size		_ZN34_INTERNAL_d7c9a681_4_k_cu_932465c36thrust24THRUST_300001_SM_1000_NS3seqE,(_ZN34_INTERNAL_d7c9a681_4_k_cu_932465c34cuda3std3__420unreachable_sentinelE - _ZN34_INTERNAL_d7c9a681_4_k_cu_932465c36thrust24THRUST_300001_SM_1000_NS3seqE)
_ZN34_INTERNAL_d7c9a681_4_k_cu_932465c36thrust24THRUST_300001_SM_1000_NS3seqE:
	.zero		1
	.type		_ZN34_INTERNAL_d7c9a681_4_k_cu_932465c34cuda3std3__420unreachable_sentinelE,@object
	.size		_ZN34_INTERNAL_d7c9a681_4_k_cu_932465c34cuda3std3__420unreachable_sentinelE,(_ZN34_INTERNAL_d7c9a681_4_k_cu_932465c34cuda3std6ranges3__45__cpo5ssizeE - _ZN34_INTERNAL_d7c9a681_4_k_cu_932465c34cuda3std3__420unreachable_sentinelE)
_ZN34_INTERNAL_d7c9a681_4_k_cu_932465c34cuda3std3__420unreachable_sentinelE:
	.zero		1
	.type		_ZN34_INTERNAL_d7c9a681_4_k_cu_932465c34cuda3std6ranges3__45__cpo5ssizeE,@object
	.size		_ZN34_INTERNAL_d7c9a681_4_k_cu_932465c34cuda3std6ranges3__45__cpo5ssizeE,(_ZN34_INTERNAL_d7c9a681_4_k_cu_932465c36thrust24THRUST_300001_SM_1000_NS12placeholders2_3E - _ZN34_INTERNAL_d7c9a681_4_k_cu_932465c34cuda3std6ranges3__45__cpo5ssizeE)
_ZN34_INTERNAL_d7c9a681_4_k_cu_932465c34cuda3std6ranges3__45__cpo5ssizeE:
	.zero		1
	.type		_ZN34_INTERNAL_d7c9a681_4_k_cu_932465c36thrust24THRUST_300001_SM_1000_NS12placeholders2_3E,@object
	.size		_ZN34_INTERNAL_d7c9a681_4_k_cu_932465c36thrust24THRUST_300001_SM_1000_NS12placeholders2_3E,(_ZN34_INTERNAL_d7c9a681_4_k_cu_932465c34cuda3std3__45__cpo4cendE - _ZN34_INTERNAL_d7c9a681_4_k_cu_932465c36thrust24THRUST_300001_SM_1000_NS12placeholders2_3E)
_ZN34_INTERNAL_d7c9a681_4_k_cu_932465c36thrust24THRUST_300001_SM_1000_NS12placeholders2_3E:
	.zero		1
	.type		_ZN34_INTERNAL_d7c9a681_4_k_cu_932465c34cuda3std3__45__cpo4cendE,@object
	.size		_ZN34_INTERNAL_d7c9a681_4_k_cu_932465c34cuda3std3__45__cpo4cendE,(_ZN34_INTERNAL_d7c9a681_4_k_cu_932465c34cuda3std6ranges3__45__cpo4cendE - _ZN34_INTERNAL_d7c9a681_4_k_cu_932465c34cuda3std3__45__cpo4cendE)
_ZN34_INTERNAL_d7c9a681_4_k_cu_932465c34cuda3std3__45__cpo4cendE:
	.zero		1
	.type		_ZN34_INTERNAL_d7c9a681_4_k_cu_932465c34cuda3std6ranges3__45__cpo4cendE,@object
	.size		_ZN34_INTERNAL_d7c9a681_4_k_cu_932465c34cuda3std6ranges3__45__cpo4cendE,(_ZN34_INTERNAL_d7c9a681_4_k_cu_932465c36thrust24THRUST_300001_SM_1000_NS12placeholders2_7E - _ZN34_INTERNAL_d7c9a681_4_k_cu_932465c34cuda3std6ranges3__45__cpo4cendE)
_ZN34_INTERNAL_d7c9a681_4_k_cu_932465c34cuda3std6ranges3__45__cpo4cendE:
	.zero		1
	.type		_ZN34_INTERNAL_d7c9a681_4_k_cu_932465c36thrust24THRUST_300001_SM_1000_NS12placeholders2_7E,@object
	.size		_ZN34_INTERNAL_d7c9a681_4_k_cu_932465c36thrust24THRUST_300001_SM_1000_NS12placeholders2_7E,(_ZN34_INTERNAL_d7c9a681_4_k_cu_932465c34cuda3std3__45__cpo5crendE - _ZN34_INTERNAL_d7c9a681_4_k_cu_932465c36thrust24THRUST_300001_SM_1000_NS12placeholders2_7E)
_ZN34_INTERNAL_d7c9a681_4_k_cu_932465c36thrust24THRUST_300001_SM_1000_NS12placeholders2_7E:
	.zero		1
	.type		_ZN34_INTERNAL_d7c9a681_4_k_cu_932465c34cuda3std3__45__cpo5crendE,@object
	.size		_ZN34_INTERNAL_d7c9a681_4_k_cu_932465c34cuda3std3__45__cpo5crendE,(_ZN34_INTERNAL_d7c9a681_4_k_cu_932465c34cuda3std6ranges3__45__cpo4prevE - _ZN34_INTERNAL_d7c9a681_4_k_cu_932465c34cuda3std3__45__cpo5crendE)
_ZN34_INTERNAL_d7c9a681_4_k_cu_932465c34cuda3std3__45__cpo5crendE:
	.zero		1
	.type		_ZN34_INTERNAL_d7c9a681_4_k_cu_932465c34cuda3std6ranges3__45__cpo4prevE,@object
	.size		_ZN34_INTERNAL_d7c9a681_4_k_cu_932465c34cuda3std6ranges3__45__cpo4prevE,(_ZN34_INTERNAL_d7c9a681_4_k_cu_932465c34cuda3std6ranges3__45__cpo9iter_moveE - _ZN34_INTERNAL_d7c9a681_4_k_cu_932465c34cuda3std6ranges3__45__cpo4prevE)
_ZN34_INTERNAL_d7c9a681_4_k_cu_932465c34cuda3std6ranges3__45__cpo4prevE:
	.zero		1
	.type		_ZN34_INTERNAL_d7c9a681_4_k_cu_932465c34cuda3std6ranges3__45__cpo9iter_moveE,@object
	.size		_ZN34_INTERNAL_d7c9a681_4_k_cu_932465c34cuda3std6ranges3__45__cpo9iter_moveE,(_ZN34_INTERNAL_d7c9a681_4_k_cu_932465c36thrust24THRUST_300001_SM_1000_NS6system6detail10sequential3seqE - _ZN34_INTERNAL_d7c9a681_4_k_cu_932465c34cuda3std6ranges3__45__cpo9iter_moveE)
_ZN34_INTERNAL_d7c9a681_4_k_cu_932465c34cuda3std6ranges3__45__cpo9iter_moveE:
	.zero		1
	.type		_ZN34_INTERNAL_d7c9a681_4_k_cu_932465c36thrust24THRUST_300001_SM_1000_NS6system6detail10sequential3seqE,@object
	.size		_ZN34_INTERNAL_d7c9a681_4_k_cu_932465c36thrust24THRUST_300001_SM_1000_NS6system6detail10sequential3seqE,(_ZN34_INTERNAL_d7c9a681_4_k_cu_932465c36thrust24THRUST_300001_SM_1000_NS12placeholders2_9E - _ZN34_INTERNAL_d7c9a681_4_k_cu_932465c36thrust24THRUST_300001_SM_1000_NS6system6detail10sequential3seqE)
_ZN34_INTERNAL_d7c9a681_4_k_cu_932465c36thrust24THRUST_300001_SM_1000_NS6system6detail10sequential3seqE:
	.zero		1
	.type		_ZN34_INTERNAL_d7c9a681_4_k_cu_932465c36thrust24THRUST_300001_SM_1000_NS12placeholders2_9E,@object
	.size		_ZN34_INTERNAL_d7c9a681_4_k_cu_932465c36thrust24THRUST_300001_SM_1000_NS12placeholders2_9E,(_ZN34_INTERNAL_d7c9a681_4_k_cu_932465c34cuda3std3__419piecewise_constructE - _ZN34_INTERNAL_d7c9a681_4_k_cu_932465c36thrust24THRUST_300001_SM_1000_NS12placeholders2_9E)
_ZN34_INTERNAL_d7c9a681_4_k_cu_932465c36thrust24THRUST_300001_SM_1000_NS12placeholders2_9E:
	.zero		1
	.type		_ZN34_INTERNAL_d7c9a681_4_k_cu_932465c34cuda3std3__419piecewise_constructE,@object
	.size		_ZN34_INTERNAL_d7c9a681_4_k_cu_932465c34cuda3std3__419piecewise_constructE,(_ZN34_INTERNAL_d7c9a681_4_k_cu_932465c34cuda3std6ranges3__45__cpo5cdataE - _ZN34_INTERNAL_d7c9a681_4_k_cu_932465c34cuda3std3__419piecewise_constructE)
_ZN34_INTERNAL_d7c9a681_4_k_cu_932465c34cuda3std3__419piecewise_constructE:
	.zero		1
	.type		_ZN34_INTERNAL_d7c9a681_4_k_cu_932465c34cuda3std6ranges3__45__cpo5cdataE,@object
	.size		_ZN34_INTERNAL_d7c9a681_4_k_cu_932465c34cuda3std6ranges3__45__cpo5cdataE,(_ZN34_INTERNAL_d7c9a681_4_k_cu_932465c36thrust24THRUST_300001_SM_1000_NS12placeholders2_1E - _ZN34_INTERNAL_d7c9a681_4_k_cu_932465c34cuda3std6ranges3__45__cpo5cdataE)
_ZN34_INTERNAL_d7c9a681_4_k_cu_932465c34cuda3std6ranges3__45__cpo5cdataE:
	.zero		1
	.type		_ZN34_INTERNAL_d7c9a681_4_k_cu_932465c36thrust24THRUST_300001_SM_1000_NS12placeholders2_1E,@object
	.size		_ZN34_INTERNAL_d7c9a681_4_k_cu_932465c36thrust24THRUST_300001_SM_1000_NS12placeholders2_1E,(_ZN34_INTERNAL_d7c9a681_4_k_cu_932465c34cuda3std3__45__cpo3endE - _ZN34_INTERNAL_d7c9a681_4_k_cu_932465c36thrust24THRUST_300001_SM_1000_NS12placeholders2_1E)
_ZN34_INTERNAL_d7c9a681_4_k_cu_932465c36thrust24THRUST_300001_SM_1000_NS12placeholders2_1E:
	.zero		1
	.type		_ZN34_INTERNAL_d7c9a681_4_k_cu_932465c34cuda3std3__45__cpo3endE,@object
	.size		_ZN34_INTERNAL_d7c9a681_4_k_cu_932465c34cuda3std3__45__cpo3endE,(_ZN34_INTERNAL_d7c9a681_4_k_cu_932465c34cuda3std6ranges3__45__cpo3endE - _ZN34_INTERNAL_d7c9a681_4_k_cu_932465c34cuda3std3__45__cpo3endE)
_ZN34_INTERNAL_d7c9a681_4_k_cu_932465c34cuda3std3__45__cpo3endE:
	.zero		1
	.type		_ZN34_INTERNAL_d7c9a681_4_k_cu_932465c34cuda3std6ranges3__45__cpo3endE,@object
	.size		_ZN34_INTERNAL_d7c9a681_4_k_cu_932465c34cuda3std6ranges3__45__cpo3endE,(_ZN34_INTERNAL_d7c9a681_4_k_cu_932465c36thrust24THRUST_300001_SM_1000_NS12placeholders2_5E - _ZN34_INTERNAL_d7c9a681_4_k_cu_932465c34cuda3std6ranges3__45__cpo3endE)
_ZN34_INTERNAL_d7c9a681_4_k_cu_932465c34cuda3std6ranges3__45__cpo3endE:
	.zero		1
	.type		_ZN34_INTERNAL_d7c9a681_4_k_cu_932465c36thrust24THRUST_300001_SM_1000_NS12placeholders2_5E,@object
	.size		_ZN34_INTERNAL_d7c9a681_4_k_cu_932465c36thrust24THRUST_300001_SM_1000_NS12placeholders2_5E,(_ZN34_INTERNAL_d7c9a681_4_k_cu_932465c34cuda3std3__45__cpo4rendE - _ZN34_INTERNAL_d7c9a681_4_k_cu_932465c36thrust24THRUST_300001_SM_1000_NS12placeholders2_5E)
_ZN34_INTERNAL_d7c9a681_4_k_cu_932465c36thrust24THRUST_300001_SM_1000_NS12placeholders2_5E:
	.zero		1
	.type		_ZN34_INTERNAL_d7c9a681_4_k_cu_932465c34cuda3std3__45__cpo4rendE,@object
	.size		_ZN34_INTERNAL_d7c9a681_4_k_cu_932465c34cuda3std3__45__cpo4rendE,(_ZN34_INTERNAL_d7c9a681_4_k_cu_932465c34cuda3std6ranges3__45__cpo9iter_swapE - _ZN34_INTERNAL_d7c9a681_4_k_cu_932465c34cuda3std3__45__cpo4rendE)
_ZN34_INTERNAL_d7c9a681_4_k_cu_932465c34cuda3std3__45__cpo4rendE:
	.zero		1
	.type		_ZN34_INTERNAL_d7c9a681_4_k_cu_932465c34cuda3std6ranges3__45__cpo9iter_swapE,@object
	.size		_ZN34_INTERNAL_d7c9a681_4_k_cu_932465c34cuda3std6ranges3__45__cpo9iter_swapE,(_ZN34_INTERNAL_d7c9a681_4_k_cu_932465c34cuda3std3__48unexpectE - _ZN34_INTERNAL_d7c9a681_4_k_cu_932465c34cuda3std6ranges3__45__cpo9iter_swapE)
_ZN34_INTERNAL_d7c9a681_4_k_cu_932465c34cuda3std6ranges3__45__cpo9iter_swapE:
	.zero		1
	.type		_ZN34_INTERNAL_d7c9a681_4_k_cu_932465c34cuda3std3__48unexpectE,@object
	.size		_ZN34_INTERNAL_d7c9a681_4_k_cu_932465c34cuda3std3__48unexpectE,(_ZN34_INTERNAL_d7c9a681_4_k_cu_932465c36thrust24THRUST_300001_SM_1000_NS8cuda_cub3parE - _ZN34_INTERNAL_d7c9a681_4_k_cu_932465c34cuda3std3__48unexpectE)
_ZN34_INTERNAL_d7c9a681_4_k_cu_932465c34cuda3std3__48unexpectE:
	.zero		1
	.type		_ZN34_INTERNAL_d7c9a681_4_k_cu_932465c36thrust24THRUST_300001_SM_1000_NS8cuda_cub3parE,@object
	.size		_ZN34_INTERNAL_d7c9a681_4_k_cu_932465c36thrust24THRUST_300001_SM_1000_NS8cuda_cub3parE,(.L_29 - _ZN34_INTERNAL_d7c9a681_4_k_cu_932465c36thrust24THRUST_300001_SM_1000_NS8cuda_cub3parE)
_ZN34_INTERNAL_d7c9a681_4_k_cu_932465c36thrust24THRUST_300001_SM_1000_NS8cuda_cub3parE:
	.zero		1
.L_29:


//--------------------- .nv.shared._ZN3cub18CUB_300001_SM_10006detail11EmptyKernelIvEEvv --------------------------
	.section	.nv.shared._ZN3cub18CUB_300001_SM_10006detail11EmptyKernelIvEEvv,"aw",@nobits
	.sectionflags	@""
	.align	16
	.zero		1024


//--------------------- .nv.shared._Z7reduce0PiS_i --------------------------
	.section	.nv.shared._Z7reduce0PiS_i,"aw",@nobits
	.sectionflags	@""
	.align	16
	.zero		1024


//--------------------- .nv.constant0._ZN3cub18CUB_300001_SM_10006detail8for_each13static_kernelINS2_12policy_hub_t12policy_500_tEmN6thrust24THRUST_300001_SM_1000_NS8cuda_cub20__uninitialized_fill7functorINS7_10device_ptrIiEEiEEEEvT0_T1_ --------------------------
	.section	.nv.constant0._ZN3cub18CUB_300001_SM_10006detail8for_each13static_kernelINS2_12policy_hub_t12policy_500_tEmN6thrust24THRUST_300001_SM_1000_NS8cuda_cub20__uninitialized_fill7functorINS7_10device_ptrIiEEiEEEEvT0_T1_,"a",@progbits
	.sectionflags	@""
	.align	4
.nv.constant0._ZN3cub18CUB_300001_SM_10006detail8for_each13static_kernelINS2_12policy_hub_t12policy_500_tEmN6thrust24THRUST_300001_SM_1000_NS8cuda_cub20__uninitialized_fill7functorINS7_10device_ptrIiEEiEEEEvT0_T1_:
	.zero		920


//--------------------- .nv.constant0._ZN3cub18CUB_300001_SM_10006detail11EmptyKernelIvEEvv --------------------------
	.section	.nv.constant0._ZN3cub18CUB_300001_SM_10006detail11EmptyKernelIvEEvv,"a",@progbits
	.sectionflags	@""
	.align	4
.nv.constant0._ZN3cub18CUB_300001_SM_10006detail11EmptyKernelIvEEvv:
	.zero		896


//--------------------- .nv.constant0._Z7reduce0PiS_i --------------------------
	.section	.nv.constant0._Z7reduce0PiS_i,"a",@progbits
	.sectionflags	@""
	.align	4
.nv.constant0._Z7reduce0PiS_i:
	.zero		916


//--------------------- SYMBOLS --------------------------

	.type		.nv.reservedSmem.offset0,@object
	.size		.nv.reservedSmem.offset0,0x4
	.type		.nv.reservedSmem.cap,@object
	.size		.nv.reservedSmem.cap,0x4
